	.headerflags	@"EF_CUDA_TEXMODE_UNIFIED EF_CUDA_64BIT_ADDRESS EF_CUDA_ACCELERATORS EF_CUDA_SM90 EF_CUDA_VIRTUAL_SM(EF_CUDA_SM90)"
	.elftype	@"ET_EXEC"


//--------------------- .nv.info                  --------------------------
	.section	.nv.info,"",@"SHT_CUDA_INFO"
	.align	4


	//----- nvinfo : EIATTR_REGCOUNT
	.align		4
        /*0000*/ 	.byte	0x04, 0x2f
        /*0002*/ 	.short	(.L_1 - .L_0)
	.align		4
.L_0:
        /*0004*/ 	.word	index@(triton_poi_fused_stack_8)
        /*0008*/ 	.word	0x00000014


	//----- nvinfo : EIATTR_MIN_STACK_SIZE
	.align		4
.L_1:
        /*000c*/ 	.byte	0x04, 0x12
        /*000e*/ 	.short	(.L_3 - .L_2)
	.align		4
.L_2:
        /*0010*/ 	.word	index@(triton_poi_fused_stack_8)
        /*0014*/ 	.word	0x00000000


	//----- nvinfo : EIATTR_FRAME_SIZE
	.align		4
.L_3:
        /*0018*/ 	.byte	0x04, 0x11
        /*001a*/ 	.short	(.L_5 - .L_4)
	.align		4
.L_4:
        /*001c*/ 	.word	index@(triton_poi_fused_stack_8)
        /*0020*/ 	.word	0x00000000


	//----- nvinfo : EIATTR_MIN_STACK_SIZE
	.align		4
.L_5:
        /*0024*/ 	.byte	0x04, 0x12
        /*0026*/ 	.short	(.L_7 - .L_6)
	.align		4
.L_6:
        /*0028*/ 	.word	index@(triton_poi_fused_stack_8)
        /*002c*/ 	.word	0x00000000
.L_7:


//--------------------- .nv.info.triton_poi_fused_stack_8 --------------------------
	.section	.nv.info.triton_poi_fused_stack_8,"",@"SHT_CUDA_INFO"
	.sectionflags	@""
	.align	4


	//----- nvinfo : EIATTR_CUDA_API_VERSION
	.align		4
        /*0000*/ 	.byte	0x04, 0x37
        /*0002*/ 	.short	(.L_9 - .L_8)
.L_8:
        /*0004*/ 	.word	0x0000007c


	//----- nvinfo : EIATTR_KPARAM_INFO
	.align		4
.L_9:
        /*0008*/ 	.byte	0x04, 0x17
        /*000a*/ 	.short	(.L_11 - .L_10)
.L_10:
        /*000c*/ 	.word	0x00000000
        /*0010*/ 	.short	0x0005
        /*0012*/ 	.short	0x0028
        /*0014*/ 	.byte	0x00, 0xf0, 0x11, 0x00


	//----- nvinfo : EIATTR_KPARAM_INFO
	.align		4
.L_11:
        /*0018*/ 	.byte	0x04, 0x17
        /*001a*/ 	.short	(.L_13 - .L_12)
.L_12:
        /*001c*/ 	.word	0x00000000
        /*0020*/ 	.short	0x0004
        /*0022*/ 	.short	0x0020
        /*0024*/ 	.byte	0x00, 0xf4, 0x21, 0x00


	//----- nvinfo : EIATTR_KPARAM_INFO
	.align		4
.L_13:
        /*0028*/ 	.byte	0x04, 0x17
        /*002a*/ 	.short	(.L_15 - .L_14)
.L_14:
        /*002c*/ 	.word	0x00000000
        /*0030*/ 	.short	0x0003
        /*0032*/ 	.short	0x0018
        /*0034*/ 	.byte	0x00, 0xf4, 0x21, 0x00


	//----- nvinfo : EIATTR_KPARAM_INFO
	.align		4
.L_15:
        /*0038*/ 	.byte	0x04, 0x17
        /*003a*/ 	.short	(.L_17 - .L_16)
.L_16:
        /*003c*/ 	.word	0x00000000
        /*0040*/ 	.short	0x0002
        /*0042*/ 	.short	0x0010
        /*0044*/ 	.byte	0x00, 0xf4, 0x21, 0x00


	//----- nvinfo : EIATTR_KPARAM_INFO
	.align		4
.L_17:
        /*0048*/ 	.byte	0x04, 0x17
        /*004a*/ 	.short	(.L_19 - .L_18)
.L_18:
        /*004c*/ 	.word	0x00000000
        /*0050*/ 	.short	0x0001
        /*0052*/ 	.short	0x0008
        /*0054*/ 	.byte	0x00, 0xf4, 0x21, 0x00


	//----- nvinfo : EIATTR_KPARAM_INFO
	.align		4
.L_19:
        /*0058*/ 	.byte	0x04, 0x17
        /*005a*/ 	.short	(.L_21 - .L_20)
.L_20:
        /*005c*/ 	.word	0x00000000
        /*0060*/ 	.short	0x0000
        /*0062*/ 	.short	0x0000
        /*0064*/ 	.byte	0x00, 0xf4, 0x21, 0x00


	//----- nvinfo : EIATTR_SPARSE_MMA_MASK
	.align		4
.L_21:
        /*0068*/ 	.byte	0x03, 0x50
        /*006a*/ 	.short	0x0000


	//----- nvinfo : EIATTR_MAXREG_COUNT
	.align		4
        /*006c*/ 	.byte	0x03, 0x1b
        /*006e*/ 	.short	0x00ff


	//----- nvinfo : EIATTR_EXIT_INSTR_OFFSETS
	.align		4
        /*0070*/ 	.byte	0x04, 0x1c
        /*0072*/ 	.short	(.L_23 - .L_22)


	//   ....[0]....
.L_22:
        /*0074*/ 	.word	0x00000440


	//   ....[1]....
        /*0078*/ 	.word	0x00000460


	//----- nvinfo : EIATTR_REQNTID
	.align		4
.L_23:
        /*007c*/ 	.byte	0x04, 0x10
        /*007e*/ 	.short	(.L_25 - .L_24)
.L_24:
        /*0080*/ 	.word	0x00000080
        /*0084*/ 	.word	0x00000001
        /*0088*/ 	.word	0x00000001


	//----- nvinfo : EIATTR_CBANK_PARAM_SIZE
	.align		4
.L_25:
        /*008c*/ 	.byte	0x03, 0x19
        /*008e*/ 	.short	0x002c


	//----- nvinfo : EIATTR_PARAM_CBANK
	.align		4
        /*0090*/ 	.byte	0x04, 0x0a
        /*0092*/ 	.short	(.L_27 - .L_26)
	.align		4
.L_26:
        /*0094*/ 	.word	index@(.nv.constant0.triton_poi_fused_stack_8)
        /*0098*/ 	.short	0x0210
        /*009a*/ 	.short	0x002c


	//----- nvinfo : EIATTR_SW_WAR
	.align		4
.L_27:
        /*009c*/ 	.byte	0x04, 0x36
        /*009e*/ 	.short	(.L_29 - .L_28)
.L_28:
        /*00a0*/ 	.word	0x00000008
.L_29:


//--------------------- .nv.callgraph             --------------------------
	.section	.nv.callgraph,"",@"SHT_CUDA_CALLGRAPH"
	.align	4
	.sectionentsize	8
	.align		4
        /*0000*/ 	.word	0x00000000
	.align		4
        /*0004*/ 	.word	0xffffffff
	.align		4
        /*0008*/ 	.word	0x00000000
	.align		4
        /*000c*/ 	.word	0xfffffffe
	.align		4
        /*0010*/ 	.word	0x00000000
	.align		4
        /*0014*/ 	.word	0xfffffffd
	.align		4
        /*0018*/ 	.word	0x00000000
	.align		4
        /*001c*/ 	.word	0xfffffffc


//--------------------- .text.triton_poi_fused_stack_8 --------------------------
	.section	.text.triton_poi_fused_stack_8,"ax",@progbits
	.align	128
        .global         triton_poi_fused_stack_8
        .type           triton_poi_fused_stack_8,@function
        .size           triton_poi_fused_stack_8,(.L_x_1 - triton_poi_fused_stack_8)
        .other          triton_poi_fused_stack_8,@"STO_CUDA_ENTRY STV_DEFAULT"
triton_poi_fused_stack_8:
.text.triton_poi_fused_stack_8:
[----:B------:R-:W0:Y:S02]  /*0000*/  LDC R1, c[0x0][0x28] ;  /* 0x00000a00ff017b82 */ /* 0x000e240000000800 */
[----:B------:R-:W1:Y:S01]  /*0010*/  S2R R0, SR_TID.X ;  /* 0x0000000000007919 */ /* 0x000e620000002100 */
[----:B------:R-:W-:Y:S01]  /*0020*/  ULDC.64 UR4, c[0x0][0x220] ;  /* 0x0000880000047ab9 */ /* 0x000fe20000000a00 */
[----:B------:R-:W-:Y:S01]  /*0030*/  ULDC.64 UR6, c[0x0][0x218] ;  /* 0x0000860000067ab9 */ /* 0x000fe20000000a00 */
[----:B------:R-:W-:Y:S01]  /*0040*/  ULDC.64 UR8, c[0x0][0x228] ;  /* 0x00008a0000087ab9 */ /* 0x000fe20000000a00 */
[----:B------:R-:W2:Y:S01]  /*0050*/  S2R R3, SR_CTAID.X ;  /* 0x0000000000037919 */ /* 0x000ea20000002500 */
[----:B-1----:R-:W-:-:S05]  /*0060*/  IMAD.SHL.U32 R0, R0, 0x2, RZ ;  /* 0x0000000200007824 */ /* 0x002fca00078e00ff */
[----:B------:R-:W-:-:S05]  /*0070*/  LOP3.LUT R0, R0, 0xfe, RZ, 0xc0, !PT ;  /* 0x000000fe00007812 */ /* 0x000fca00078ec0ff */
[----:B--2---:R-:W-:-:S05]  /*0080*/  IMAD R0, R3, 0x100, R0 ;  /* 0x0000010003007824 */ /* 0x004fca00078e0200 */
[----:B------:R-:W-:-:S04]  /*0090*/  SHF.R.S32.HI R3, RZ, 0x1f, R0 ;  /* 0x0000001fff037819 */ /* 0x000fc80000011400 */
[CC--:B------:R-:W-:Y:S02]  /*00a0*/  LEA.HI R2, R3.reuse, R0.reuse, RZ, 0x2 ;  /* 0x0000000003027211 */ /* 0x0c0fe400078f10ff */
[----:B------:R-:W-:Y:S02]  /*00b0*/  LEA.HI R9, R3, R0, RZ, 0x6 ;  /* 0x0000000003097211 */ /* 0x000fe400078f30ff */
[--C-:B------:R-:W-:Y:S02]  /*00c0*/  SHF.R.S32.HI R4, RZ, 0x2, R2.reuse ;  /* 0x00000002ff047819 */ /* 0x100fe40000011402 */
[----:B------:R-:W-:Y:S02]  /*00d0*/  SHF.R.S32.HI R5, RZ, 0x1f, R2 ;  /* 0x0000001fff057819 */ /* 0x000fe40000011402 */
[----:B------:R-:W-:Y:S02]  /*00e0*/  LOP3.LUT R3, R2, 0xfffffffc, RZ, 0xc0, !PT ;  /* 0xfffffffc02037812 */ /* 0x000fe400078ec0ff */
[----:B------:R-:W-:-:S02]  /*00f0*/  LEA.HI R5, R5, R4, RZ, 0x4 ;  /* 0x0000000405057211 */ /* 0x000fc400078f20ff */
[----:B------:R-:W-:Y:S01]  /*0100*/  SHF.R.S32.HI R10, RZ, 0x6, R9 ;  /* 0x00000006ff0a7819 */ /* 0x000fe20000011409 */
[----:B------:R-:W-:Y:S01]  /*0110*/  IMAD.IADD R3, R0, 0x1, -R3 ;  /* 0x0000000100037824 */ /* 0x000fe200078e0a03 */
[----:B------:R-:W-:-:S03]  /*0120*/  LOP3.LUT R5, R5, 0xfffffff0, RZ, 0xc0, !PT ;  /* 0xfffffff005057812 */ /* 0x000fc600078ec0ff */
[----:B------:R-:W-:Y:S02]  /*0130*/  IMAD R3, R10, 0x10, R3 ;  /* 0x000000100a037824 */ /* 0x000fe400078e0203 */
[----:B------:R-:W-:-:S03]  /*0140*/  IMAD.IADD R8, R4, 0x1, -R5 ;  /* 0x0000000104087824 */ /* 0x000fc600078e0a05 */
[----:B------:R-:W-:Y:S01]  /*0150*/  SHF.R.S32.HI R5, RZ, 0x1f, R3 ;  /* 0x0000001fff057819 */ /* 0x000fe20000011403 */
[C---:B------:R-:W-:Y:S01]  /*0160*/  IMAD.SHL.U32 R2, R8.reuse, 0x4, RZ ;  /* 0x0000000408027824 */ /* 0x040fe200078e00ff */
[----:B------:R-:W-:-:S04]  /*0170*/  LOP3.LUT R14, R8, 0xfffffffc, RZ, 0xc0, !PT ;  /* 0xfffffffc080e7812 */ /* 0x000fc800078ec0ff */
[----:B------:R-:W-:Y:S02]  /*0180*/  IADD3 R3, P0, R2, R3, RZ ;  /* 0x0000000302037210 */ /* 0x000fe40007f1e0ff */
[----:B------:R-:W-:Y:S02]  /*0190*/  ISETP.NE.AND P3, PT, R14, 0x8, PT ;  /* 0x000000080e00780c */ /* 0x000fe40003f65270 */
[----:B------:R-:W-:Y:S01]  /*01a0*/  LEA.HI.X.SX32 R2, R2, R5, 0x1, P0 ;  /* 0x0000000502027211 */ /* 0x000fe200000f0eff */
[C---:B------:R-:W-:Y:S01]  /*01b0*/  IMAD.SHL.U32 R12, R3.reuse, 0x4, RZ ;  /* 0x00000004030c7824 */ /* 0x040fe200078e00ff */
[----:B------:R-:W-:Y:S02]  /*01c0*/  ISETP.LT.AND P5, PT, R0, 0x400, !P3 ;  /* 0x000004000000780c */ /* 0x000fe40005fa1270 */
[----:B------:R-:W-:Y:S02]  /*01d0*/  CS2R R4, SRZ ;  /* 0x0000000000047805 */ /* 0x000fe4000001ff00 */
[----:B------:R-:W-:-:S02]  /*01e0*/  SHF.L.U64.HI R13, R3, 0x2, R2 ;  /* 0x00000002030d7819 */ /* 0x000fc40000010202 */
[----:B------:R-:W-:Y:S01]  /*01f0*/  IADD3 R6, P0, R12, UR4, RZ ;  /* 0x000000040c067c10 */ /* 0x000fe2000ff1e0ff */
[----:B------:R-:W1:Y:S03]  /*0200*/  LDC.64 R2, c[0x0][0x210] ;  /* 0x00008400ff027b82 */ /* 0x000e660000000a00 */
[----:B------:R-:W-:Y:S01]  /*0210*/  IADD3.X R7, R13, UR5, RZ, P0, !PT ;  /* 0x000000050d077c10 */ /* 0x000fe200087fe4ff */
[----:B------:R-:W-:-:S04]  /*0220*/  ULDC.64 UR4, c[0x0][0x208] ;  /* 0x0000820000047ab9 */ /* 0x000fc80000000a00 */
[----:B------:R2:W3:Y:S01]  /*0230*/  @P5 LDG.E.64 R4, desc[UR4][R6.64+-0x80] ;  /* 0xffff800406045981 */ /* 0x0004e2000c1e1b00 */
[----:B------:R-:W-:Y:S02]  /*0240*/  LOP3.LUT R9, R9, 0xffffffc0, RZ, 0xc0, !PT ;  /* 0xffffffc009097812 */ /* 0x000fe400078ec0ff */
[----:B------:R-:W-:Y:S02]  /*0250*/  CS2R R16, SRZ ;  /* 0x0000000000107805 */ /* 0x000fe4000001ff00 */
[----:B------:R-:W-:Y:S02]  /*0260*/  ISETP.GE.AND P0, PT, R0, 0x400, PT ;  /* 0x000004000000780c */ /* 0x000fe40003f06270 */
[----:B------:R-:W-:Y:S01]  /*0270*/  ISETP.NE.AND P1, PT, R14, 0x4, PT ;  /* 0x000000040e00780c */ /* 0x000fe20003f25270 */
[----:B------:R-:W-:Y:S01]  /*0280*/  IMAD.IADD R9, R0, 0x1, -R9 ;  /* 0x0000000100097824 */ /* 0x000fe200078e0a09 */
[C---:B------:R-:W-:Y:S02]  /*0290*/  ISETP.GT.AND P4, PT, R8.reuse, 0xb, !P0 ;  /* 0x0000000b0800780c */ /* 0x040fe40004784270 */
[----:B------:R-:W-:Y:S01]  /*02a0*/  ISETP.GE.AND P2, PT, R8, 0x4, PT ;  /* 0x000000040800780c */ /* 0x000fe20003f46270 */
[----:B------:R-:W-:Y:S01]  /*02b0*/  IMAD R11, R10, 0x10, R9 ;  /* 0x000000100a0b7824 */ /* 0x000fe200078e0209 */
[----:B--2---:R-:W-:-:S04]  /*02c0*/  IADD3 R6, P6, R12, UR6, RZ ;  /* 0x000000060c067c10 */ /* 0x004fc8000ffde0ff */
[----:B------:R-:W-:Y:S01]  /*02d0*/  IADD3.X R7, R13, UR7, RZ, P6, !PT ;  /* 0x000000070d077c10 */ /* 0x000fe2000b7fe4ff */
[----:B-1----:R-:W-:Y:S01]  /*02e0*/  IMAD.WIDE R2, R11, 0x4, R2 ;  /* 0x000000040b027825 */ /* 0x002fe200078e0202 */
[----:B------:R-:W-:Y:S02]  /*02f0*/  ISETP.LT.AND P6, PT, R0, 0x400, !P1 ;  /* 0x000004000000780c */ /* 0x000fe40004fc1270 */
[----:B------:R-:W-:Y:S02]  /*0300*/  CS2R R10, SRZ ;  /* 0x00000000000a7805 */ /* 0x000fe4000001ff00 */
[----:B---3--:R-:W-:Y:S02]  /*0310*/  SEL R14, R4, RZ, P5 ;  /* 0x000000ff040e7207 */ /* 0x008fe40002800000 */
[----:B------:R-:W-:Y:S02]  /*0320*/  SEL R15, R5, RZ, P5 ;  /* 0x000000ff050f7207 */ /* 0x000fe40002800000 */
[----:B------:R-:W-:Y:S01]  /*0330*/  IADD3 R8, P5, R12, UR8, RZ ;  /* 0x000000080c087c10 */ /* 0x000fe2000ffbe0ff */
[----:B------:R-:W1:Y:S03]  /*0340*/  LDC.64 R4, c[0x0][0x230] ;  /* 0x00008c00ff047b82 */ /* 0x000e660000000a00 */
[----:B------:R-:W-:-:S02]  /*0350*/  IADD3.X R9, R13, UR9, RZ, P5, !PT ;  /* 0x000000090d097c10 */ /* 0x000fc4000affe4ff */
[----:B------:R-:W-:Y:S02]  /*0360*/  CS2R R12, SRZ ;  /* 0x00000000000c7805 */ /* 0x000fe4000001ff00 */
[C---:B------:R-:W-:Y:S01]  /*0370*/  ISETP.LT.AND P5, PT, R0.reuse, 0x400, !P2 ;  /* 0x000004000000780c */ /* 0x040fe200057a1270 */
[----:B------:R-:W2:Y:S04]  /*0380*/  @P4 LDG.E.64 R16, desc[UR4][R8.64+-0xc0] ;  /* 0xffff400408104981 */ /* 0x000ea8000c1e1b00 */
[----:B------:R-:W3:Y:S08]  /*0390*/  @P6 LDG.E.64 R12, desc[UR4][R6.64+-0x40] ;  /* 0xffffc004060c6981 */ /* 0x000ef0000c1e1b00 */
[----:B------:R-:W4:Y:S01]  /*03a0*/  @P5 LDG.E.64 R10, desc[UR4][R2.64] ;  /* 0x00000004020a5981 */ /* 0x000f22000c1e1b00 */
[----:B-1----:R-:W-:Y:S01]  /*03b0*/  IMAD.WIDE R4, R0, 0x4, R4 ;  /* 0x0000000400047825 */ /* 0x002fe200078e0204 */
[----:B--2---:R-:W-:-:S02]  /*03c0*/  @P3 SEL R15, R17, RZ, P4 ;  /* 0x000000ff110f3207 */ /* 0x004fc40002000000 */
[----:B------:R-:W-:Y:S02]  /*03d0*/  @P3 SEL R14, R16, RZ, P4 ;  /* 0x000000ff100e3207 */ /* 0x000fe40002000000 */
[----:B---3--:R-:W-:Y:S02]  /*03e0*/  SEL R17, R12, RZ, P6 ;  /* 0x000000ff0c117207 */ /* 0x008fe40003000000 */
[----:B------:R-:W-:Y:S02]  /*03f0*/  SEL R12, R13, RZ, P6 ;  /* 0x000000ff0d0c7207 */ /* 0x000fe40003000000 */
[----:B----4-:R-:W-:Y:S02]  /*0400*/  SEL R10, R10, RZ, P5 ;  /* 0x000000ff0a0a7207 */ /* 0x010fe40002800000 */
[----:B------:R-:W-:Y:S02]  /*0410*/  SEL R11, R11, RZ, P5 ;  /* 0x000000ff0b0b7207 */ /* 0x000fe40002800000 */
[----:B------:R-:W-:-:S02]  /*0420*/  @P2 SEL R10, R17, R14, !P1 ;  /* 0x0000000e110a2207 */ /* 0x000fc40004800000 */
[----:B------:R-:W-:Y:S01]  /*0430*/  @P2 SEL R11, R12, R15, !P1 ;  /* 0x0000000f0c0b2207 */ /* 0x000fe20004800000 */
[----:B------:R-:W-:Y:S06]  /*0440*/  @P0 EXIT ;  /* 0x000000000000094d */ /* 0x000fec0003800000 */
[----:B------:R-:W-:Y:S01]  /*0450*/  STG.E.64 desc[UR4][R4.64], R10 ;  /* 0x0000000a04007986 */ /* 0x000fe2000c101b04 */
[----:B------:R-:W-:Y:S05]  /*0460*/  EXIT ;  /* 0x000000000000794d */ /* 0x000fea0003800000 */
.L_x_0:
[----:B------:R-:W-:-:S00]  /*0470*/  BRA `(.L_x_0) ;  /* 0xfffffffc00fc7947 */ /* 0x000fc0000383ffff */
[----:B------:R-:W-:-:S00]  /*0480*/  NOP ;  /* 0x0000000000007918 */ /* 0x000fc00000000000 */
[----:B------:R-:W-:-:S00]  /*0490*/  NOP ;  /* 0x0000000000007918 */ /* 0x000fc00000000000 */
[----:B------:R-:W-:-:S00]  /*04a0*/  NOP ;  /* 0x0000000000007918 */ /* 0x000fc00000000000 */
[----:B------:R-:W-:-:S00]  /*04b0*/  NOP ;  /* 0x0000000000007918 */ /* 0x000fc00000000000 */
[----:B------:R-:W-:-:S00]  /*04c0*/  NOP ;  /* 0x0000000000007918 */ /* 0x000fc00000000000 */
[----:B------:R-:W-:-:S00]  /*04d0*/  NOP ;  /* 0x0000000000007918 */ /* 0x000fc00000000000 */
[----:B------:R-:W-:-:S00]  /*04e0*/  NOP ;  /* 0x0000000000007918 */ /* 0x000fc00000000000 */
[----:B------:R-:W-:-:S00]  /*04f0*/  NOP ;  /* 0x0000000000007918 */ /* 0x000fc00000000000 */
.L_x_1:


//--------------------- .nv.constant0.triton_poi_fused_stack_8 --------------------------
	.section	.nv.constant0.triton_poi_fused_stack_8,"a",@progbits
	.sectionflags	@""
	.align	4
.nv.constant0.triton_poi_fused_stack_8:
	.zero		572
